//
// Generated by NVIDIA NVVM Compiler
//
// Compiler Build ID: CL-36424714
// Cuda compilation tools, release 13.0, V13.0.88
// Based on NVVM 20.0.0
//

.version 9.0
.target sm_100
.address_size 64


.entry _Z14timedReductionPKfPfPl(
	.param .u64 .ptr .align 1 _Z14timedReductionPKfPfPl_param_0,
	.param .u64 .ptr .align 1 _Z14timedReductionPKfPfPl_param_1,
	.param .u64 .ptr .align 1 _Z14timedReductionPKfPfPl_param_2
)
{
	.reg .b64 	%rd<7>;

	ld.param.u64 	%rd5, [_Z14timedReductionPKfPfPl_param_2];
	cvta.to.global.u64 	%rd6, %rd5;
	// begin inline asm
	mov.u64 	%rd1, %clock64;
	// end inline asm
	st.global.u64 	[%rd6], %rd1;
	// begin inline asm
	mov.u64 	%rd2, %clock64;
	// end inline asm
	// begin inline asm
	mov.u64 	%rd3, %clock64;
	// end inline asm
	st.global.u64 	[%rd6], %rd3;
	// begin inline asm
	mov.u64 	%rd4, %clock64;
	// end inline asm
	ret;

}


// ===== COMPILED SASS (sm_100) =====

	.target	sm_100

	.elftype	@"ET_EXEC"


//--------------------- .note.nv.tkinfo           --------------------------
	.section	.note.nv.tkinfo,"",@"SHT_NOTE"
	.sectionflags	@"SHF_NOTE_NV_TKINFO"
	.tkinfo
        /*0018*/ 	.word	0x00000002
        /*0030*/ 	.string	""
        /*0030*/ 	.string	"ptxas"
        /*0030*/ 	.string	"Cuda compilation tools, release 13.0, V13.0.88"
        /*0030*/ 	.string	"Build cuda_13.0.r13.0/compiler.36424714_0"
        /*0030*/ 	.string	"-arch sm_100 -m 64 "



//--------------------- .note.nv.cuinfo           --------------------------
	.section	.note.nv.cuinfo,"",@"SHT_NOTE"
	.sectionflags	@"SHF_NOTE_NV_CUINFO"
        /*0018*/ 	.short	0x0002
        /*001a*/ 	.short	0x0064
        /*001c*/ 	.short	0x0082
	.zero		2


//--------------------- .nv.info                  --------------------------
	.section	.nv.info,"",@"SHT_CUDA_INFO"
	.align	4


	//----- nvinfo : EIATTR_REGCOUNT
	.align		4
        /*0000*/ 	.byte	0x04, 0x2f
        /*0002*/ 	.short	(.L_1 - .L_0)
	.align		4
.L_0:
        /*0004*/ 	.word	index@(_Z14timedReductionPKfPfPl)
        /*0008*/ 	.word	0x00000008


	//----- nvinfo : EIATTR_FRAME_SIZE
	.align		4
.L_1:
        /*000c*/ 	.byte	0x04, 0x11
        /*000e*/ 	.short	(.L_3 - .L_2)
	.align		4
.L_2:
        /*0010*/ 	.word	index@(_Z14timedReductionPKfPfPl)
        /*0014*/ 	.word	0x00000000


	//----- nvinfo : EIATTR_MIN_STACK_SIZE
	.align		4
.L_3:
        /*0018*/ 	.byte	0x04, 0x12
        /*001a*/ 	.short	(.L_5 - .L_4)
	.align		4
.L_4:
        /*001c*/ 	.word	index@(_Z14timedReductionPKfPfPl)
        /*0020*/ 	.word	0x00000000
.L_5:


//--------------------- .nv.compat                --------------------------
	.section	.nv.compat,"",@"SHT_CUDA_COMPAT_INFO"
	.align	4
        /*0000*/ 	.byte	0x02, 0x09, 0x00, 0x00, 0x02, 0x02, 0x01, 0x00, 0x02, 0x05, 0x05, 0x00, 0x03, 0x07, 0x01, 0x01
        /*0010*/ 	.byte	0x02, 0x03, 0x00, 0x00, 0x02, 0x06, 0x01, 0x00, 0x04, 0x0b, 0x08, 0x00, 0x09, 0x00, 0x00, 0x00
        /*0020*/ 	.byte	0x00, 0x00, 0x00, 0x00


//--------------------- .nv.info._Z14timedReductionPKfPfPl --------------------------
	.section	.nv.info._Z14timedReductionPKfPfPl,"",@"SHT_CUDA_INFO"
	.sectionflags	@""
	.align	4


	//----- nvinfo : EIATTR_CUDA_API_VERSION
	.align		4
        /*0000*/ 	.byte	0x04, 0x37
        /*0002*/ 	.short	(.L_7 - .L_6)
.L_6:
        /*0004*/ 	.word	0x00000082


	//----- nvinfo : EIATTR_KPARAM_INFO
	.align		4
.L_7:
        /*0008*/ 	.byte	0x04, 0x17
        /*000a*/ 	.short	(.L_9 - .L_8)
.L_8:
        /*000c*/ 	.word	0x00000000
        /*0010*/ 	.short	0x0002
        /*0012*/ 	.short	0x0010
        /*0014*/ 	.byte	0x00, 0xf5, 0x21, 0x00


	//----- nvinfo : EIATTR_KPARAM_INFO
	.align		4
.L_9:
        /*0018*/ 	.byte	0x04, 0x17
        /*001a*/ 	.short	(.L_11 - .L_10)
.L_10:
        /*001c*/ 	.word	0x00000000
        /*0020*/ 	.short	0x0001
        /*0022*/ 	.short	0x0008
        /*0024*/ 	.byte	0x00, 0xf5, 0x21, 0x00


	//----- nvinfo : EIATTR_KPARAM_INFO
	.align		4
.L_11:
        /*0028*/ 	.byte	0x04, 0x17
        /*002a*/ 	.short	(.L_13 - .L_12)
.L_12:
        /*002c*/ 	.word	0x00000000
        /*0030*/ 	.short	0x0000
        /*0032*/ 	.short	0x0000
        /*0034*/ 	.byte	0x00, 0xf5, 0x21, 0x00


	//----- nvinfo : EIATTR_SPARSE_MMA_MASK
	.align		4
.L_13:
        /*0038*/ 	.byte	0x03, 0x50
        /*003a*/ 	.short	0x0000


	//----- nvinfo : EIATTR_MAXREG_COUNT
	.align		4
        /*003c*/ 	.byte	0x03, 0x1b
        /*003e*/ 	.short	0x00ff


	//----- nvinfo : EIATTR_MERCURY_ISA_VERSION
	.align		4
        /*0040*/ 	.byte	0x03, 0x5f
        /*0042*/ 	.short	0x0101


	//----- nvinfo : EIATTR_VRC_CTA_INIT_COUNT
	.align		4
        /*0044*/ 	.byte	0x02, 0x4a
	.zero		1
	.zero		1


	//----- nvinfo : EIATTR_EXIT_INSTR_OFFSETS
	.align		4
        /*0048*/ 	.byte	0x04, 0x1c
        /*004a*/ 	.short	(.L_15 - .L_14)


	//   ....[0]....
.L_14:
        /*004c*/ 	.word	0x00000060


	//----- nvinfo : EIATTR_CBANK_PARAM_SIZE
	.align		4
.L_15:
        /*0050*/ 	.byte	0x03, 0x19
        /*0052*/ 	.short	0x0018


	//----- nvinfo : EIATTR_PARAM_CBANK
	.align		4
        /*0054*/ 	.byte	0x04, 0x0a
        /*0056*/ 	.short	(.L_17 - .L_16)
	.align		4
.L_16:
        /*0058*/ 	.word	index@(.nv.constant0._Z14timedReductionPKfPfPl)
        /*005c*/ 	.short	0x0380
        /*005e*/ 	.short	0x0018


	//----- nvinfo : EIATTR_SW_WAR
	.align		4
.L_17:
        /*0060*/ 	.byte	0x04, 0x36
        /*0062*/ 	.short	(.L_19 - .L_18)
.L_18:
        /*0064*/ 	.word	0x00000008
.L_19:


//--------------------- .nv.callgraph             --------------------------
	.section	.nv.callgraph,"",@"SHT_CUDA_CALLGRAPH"
	.align	4
	.sectionentsize	8
	.align		4
        /*0000*/ 	.word	0x00000000
	.align		4
        /*0004*/ 	.word	0xffffffff
	.align		4
        /*0008*/ 	.word	0x00000000
	.align		4
        /*000c*/ 	.word	0xfffffffe
	.align		4
        /*0010*/ 	.word	0x00000000
	.align		4
        /*0014*/ 	.word	0xfffffffd
	.align		4
        /*0018*/ 	.word	0x00000000
	.align		4
        /*001c*/ 	.word	0xfffffffc


//--------------------- .text._Z14timedReductionPKfPfPl --------------------------
	.section	.text._Z14timedReductionPKfPfPl,"ax",@progbits
	.align	128
.text._Z14timedReductionPKfPfPl:
        .type           _Z14timedReductionPKfPfPl,@function
        .size           _Z14timedReductionPKfPfPl,(.L_x_1 - _Z14timedReductionPKfPfPl)
        .other          _Z14timedReductionPKfPfPl,@"STO_CUDA_ENTRY STV_DEFAULT"
_Z14timedReductionPKfPfPl:
[----:B------:R-:W-:Y:S08]  /*0000*/  LDC R1, c[0x0][0x37c] ;  /* 0x0000df00ff017b82 */ /* 0x000ff00000000800 */
[----:B------:R-:W0:Y:S01]  /*0010*/  LDC.64 R2, c[0x0][0x390] ;  /* 0x0000e400ff027b82 */ /* 0x000e220000000a00 */
[----:B------:R-:W0:Y:S01]  /*0020*/  LDCU.64 UR4, c[0x0][0x358] ;  /* 0x00006b00ff0477ac */ /* 0x000e220008000a00 */
[----:B------:R-:W-:Y:S01]  /*0030*/  NOP ;  /* 0x0000000000007918 */ /* 0x000fe20000000000 */
[----:B------:R-:W-:-:S05]  /*0040*/  CS2R R4, SR_CLOCKLO ;  /* 0x0000000000047805 */ /* 0x000fca0000015000 */
[----:B0-----:R-:W-:Y:S01]  /*0050*/  STG.E.64 desc[UR4][R2.64], R4 ;  /* 0x0000000402007986 */ /* 0x001fe2000c101b04 */
[----:B------:R-:W-:Y:S05]  /*0060*/  EXIT ;  /* 0x000000000000794d */ /* 0x000fea0003800000 */
.L_x_0:
[----:B------:R-:W-:-:S00]  /*0070*/  BRA `(.L_x_0) ;  /* 0xfffffffc00fc7947 */ /* 0x000fc0000383ffff */
[----:B------:R-:W-:-:S00]  /*0080*/  NOP ;  /* 0x0000000000007918 */ /* 0x000fc00000000000 */
[----:B------:R-:W-:-:S00]  /*0090*/  NOP ;  /* 0x0000000000007918 */ /* 0x000fc00000000000 */
[----:B------:R-:W-:-:S00]  /*00a0*/  NOP ;  /* 0x0000000000007918 */ /* 0x000fc00000000000 */
[----:B------:R-:W-:-:S00]  /*00b0*/  NOP ;  /* 0x0000000000007918 */ /* 0x000fc00000000000 */
[----:B------:R-:W-:-:S00]  /*00c0*/  NOP ;  /* 0x0000000000007918 */ /* 0x000fc00000000000 */
[----:B------:R-:W-:-:S00]  /*00d0*/  NOP ;  /* 0x0000000000007918 */ /* 0x000fc00000000000 */
[----:B------:R-:W-:-:S00]  /*00e0*/  NOP ;  /* 0x0000000000007918 */ /* 0x000fc00000000000 */
[----:B------:R-:W-:-:S00]  /*00f0*/  NOP ;  /* 0x0000000000007918 */ /* 0x000fc00000000000 */
.L_x_1:


//--------------------- .nv.shared.reserved.0     --------------------------
	.section	.nv.shared.reserved.0,"aw",@nobits
	.weak		__nv_reservedSMEM_offset_0_alias
	.size		__nv_reservedSMEM_offset_0_alias, 0, 64
	.other		__nv_reservedSMEM_offset_0_alias,@"STO_CUDA_RESERVED_SHARED STV_DEFAULT"
__nv_reservedSMEM_offset_0_alias:
	.zero		0
	.zero		64


//--------------------- .nv.constant0._Z14timedReductionPKfPfPl --------------------------
	.section	.nv.constant0._Z14timedReductionPKfPfPl,"a",@progbits
	.sectionflags	@""
	.align	4
.nv.constant0._Z14timedReductionPKfPfPl:
	.zero		920


//--------------------- SYMBOLS --------------------------

	.type		.nv.reservedSmem.offset0,@object
	.size		.nv.reservedSmem.offset0,0x4
